//
// Generated by NVIDIA NVVM Compiler
//
// Compiler Build ID: CL-36424714
// Cuda compilation tools, release 13.0, V13.0.88
// Based on NVVM 20.0.0
//

.version 9.0
.target sm_100
.address_size 64

	// .globl	_Z9smultiplyPiS_S_

.visible .entry _Z9smultiplyPiS_S_(
	.param .u64 .ptr .align 1 _Z9smultiplyPiS_S__param_0,
	.param .u64 .ptr .align 1 _Z9smultiplyPiS_S__param_1,
	.param .u64 .ptr .align 1 _Z9smultiplyPiS_S__param_2
)
{
	.reg .pred 	%p<4>;
	.reg .b32 	%r<42>;
	.reg .b64 	%rd<21>;

	ld.param.u64 	%rd11, [_Z9smultiplyPiS_S__param_0];
	ld.param.u64 	%rd12, [_Z9smultiplyPiS_S__param_1];
	ld.param.u64 	%rd13, [_Z9smultiplyPiS_S__param_2];
	cvta.to.global.u64 	%rd1, %rd13;
	cvta.to.global.u64 	%rd14, %rd12;
	cvta.to.global.u64 	%rd15, %rd11;
	add.s64 	%rd2, %rd15, 16;
	add.s64 	%rd3, %rd14, 2048;
	mov.b32 	%r38, 0;
$L__BB0_1:
	shl.b32 	%r2, %r38, 7;
	mul.wide.u32 	%rd16, %r38, 512;
	add.s64 	%rd4, %rd2, %rd16;
	mov.b32 	%r39, 0;
$L__BB0_2:
	add.s32 	%r14, %r2, %r39;
	mul.wide.u32 	%rd17, %r14, 4;
	add.s64 	%rd5, %rd1, %rd17;
	ld.global.u32 	%r40, [%rd5];
	mul.wide.u32 	%rd18, %r39, 4;
	add.s64 	%rd19, %rd3, %rd18;
	mov.b32 	%r41, 0;
	mov.u64 	%rd20, %rd4;
$L__BB0_3:
	ld.global.u32 	%r15, [%rd20+-16];
	ld.global.u32 	%r16, [%rd19+-2048];
	mad.lo.s32 	%r17, %r16, %r15, %r40;
	st.global.u32 	[%rd5], %r17;
	ld.global.u32 	%r18, [%rd20+-12];
	ld.global.u32 	%r19, [%rd19+-1536];
	mad.lo.s32 	%r20, %r19, %r18, %r17;
	st.global.u32 	[%rd5], %r20;
	ld.global.u32 	%r21, [%rd20+-8];
	ld.global.u32 	%r22, [%rd19+-1024];
	mad.lo.s32 	%r23, %r22, %r21, %r20;
	st.global.u32 	[%rd5], %r23;
	ld.global.u32 	%r24, [%rd20+-4];
	ld.global.u32 	%r25, [%rd19+-512];
	mad.lo.s32 	%r26, %r25, %r24, %r23;
	st.global.u32 	[%rd5], %r26;
	ld.global.u32 	%r27, [%rd20];
	ld.global.u32 	%r28, [%rd19];
	mad.lo.s32 	%r29, %r28, %r27, %r26;
	st.global.u32 	[%rd5], %r29;
	ld.global.u32 	%r30, [%rd20+4];
	ld.global.u32 	%r31, [%rd19+512];
	mad.lo.s32 	%r32, %r31, %r30, %r29;
	st.global.u32 	[%rd5], %r32;
	ld.global.u32 	%r33, [%rd20+8];
	ld.global.u32 	%r34, [%rd19+1024];
	mad.lo.s32 	%r35, %r34, %r33, %r32;
	st.global.u32 	[%rd5], %r35;
	ld.global.u32 	%r36, [%rd20+12];
	ld.global.u32 	%r37, [%rd19+1536];
	mad.lo.s32 	%r40, %r37, %r36, %r35;
	st.global.u32 	[%rd5], %r40;
	add.s32 	%r41, %r41, 8;
	add.s64 	%rd20, %rd20, 32;
	add.s64 	%rd19, %rd19, 4096;
	setp.ne.s32 	%p1, %r41, 128;
	@%p1 bra 	$L__BB0_3;
	add.s32 	%r39, %r39, 1;
	setp.ne.s32 	%p2, %r39, 128;
	@%p2 bra 	$L__BB0_2;
	add.s32 	%r38, %r38, 1;
	setp.ne.s32 	%p3, %r38, 128;
	@%p3 bra 	$L__BB0_1;
	ret;

}
	// .globl	_Z9pmultiplyPdS_S_i
.visible .entry _Z9pmultiplyPdS_S_i(
	.param .u64 .ptr .align 1 _Z9pmultiplyPdS_S_i_param_0,
	.param .u64 .ptr .align 1 _Z9pmultiplyPdS_S_i_param_1,
	.param .u64 .ptr .align 1 _Z9pmultiplyPdS_S_i_param_2,
	.param .u32 _Z9pmultiplyPdS_S_i_param_3
)
{
	.reg .pred 	%p<10>;
	.reg .b32 	%r<78>;
	.reg .b64 	%rd<48>;
	.reg .b64 	%fd<68>;

	ld.param.u64 	%rd4, [_Z9pmultiplyPdS_S_i_param_0];
	ld.param.u64 	%rd5, [_Z9pmultiplyPdS_S_i_param_1];
	ld.param.u32 	%r43, [_Z9pmultiplyPdS_S_i_param_3];
	cvta.to.global.u64 	%rd1, %rd5;
	cvta.to.global.u64 	%rd2, %rd4;
	mov.u32 	%r44, %ctaid.x;
	mov.u32 	%r45, %ntid.x;
	mov.u32 	%r46, %tid.x;
	mad.lo.s32 	%r1, %r44, %r45, %r46;
	mov.u32 	%r47, %ctaid.y;
	mov.u32 	%r48, %ntid.y;
	mul.lo.s32 	%r2, %r47, %r48;
	mov.u32 	%r3, %tid.y;
	add.s32 	%r4, %r2, %r3;
	setp.lt.s32 	%p1, %r43, 1;
	mov.f64 	%fd67, 0d0000000000000000;
	@%p1 bra 	$L__BB1_12;
	mul.lo.s32 	%r5, %r43, %r1;
	and.b32  	%r6, %r43, 7;
	setp.lt.u32 	%p2, %r43, 8;
	mov.b32 	%r76, 0;
	mov.f64 	%fd67, 0d0000000000000000;
	@%p2 bra 	$L__BB1_4;
	and.b32  	%r76, %r43, 2147483640;
	neg.s32 	%r74, %r76;
	add.s32 	%r50, %r3, %r43;
	add.s32 	%r73, %r50, %r2;
	shl.b32 	%r10, %r43, 3;
	shl.b32 	%r51, %r43, 1;
	add.s32 	%r72, %r4, %r51;
	mad.lo.s32 	%r71, %r43, 3, %r4;
	shl.b32 	%r52, %r43, 2;
	add.s32 	%r70, %r4, %r52;
	mad.lo.s32 	%r69, %r43, 5, %r4;
	mad.lo.s32 	%r68, %r43, 6, %r4;
	mad.lo.s32 	%r67, %r43, 7, %r4;
	mov.f64 	%fd67, 0d0000000000000000;
	mov.u32 	%r65, %r5;
	mov.u32 	%r66, %r4;
$L__BB1_3:
	.pragma "nounroll";
	mul.wide.s32 	%rd6, %r65, 8;
	add.s64 	%rd7, %rd2, %rd6;
	ld.global.f64 	%fd17, [%rd7];
	mul.wide.u32 	%rd8, %r66, 8;
	add.s64 	%rd9, %rd1, %rd8;
	ld.global.f64 	%fd18, [%rd9];
	fma.rn.f64 	%fd19, %fd17, %fd18, %fd67;
	ld.global.f64 	%fd20, [%rd7+8];
	mul.wide.u32 	%rd10, %r73, 8;
	add.s64 	%rd11, %rd1, %rd10;
	ld.global.f64 	%fd21, [%rd11];
	fma.rn.f64 	%fd22, %fd20, %fd21, %fd19;
	ld.global.f64 	%fd23, [%rd7+16];
	mul.wide.u32 	%rd12, %r72, 8;
	add.s64 	%rd13, %rd1, %rd12;
	ld.global.f64 	%fd24, [%rd13];
	fma.rn.f64 	%fd25, %fd23, %fd24, %fd22;
	ld.global.f64 	%fd26, [%rd7+24];
	mul.wide.u32 	%rd14, %r71, 8;
	add.s64 	%rd15, %rd1, %rd14;
	ld.global.f64 	%fd27, [%rd15];
	fma.rn.f64 	%fd28, %fd26, %fd27, %fd25;
	ld.global.f64 	%fd29, [%rd7+32];
	mul.wide.u32 	%rd16, %r70, 8;
	add.s64 	%rd17, %rd1, %rd16;
	ld.global.f64 	%fd30, [%rd17];
	fma.rn.f64 	%fd31, %fd29, %fd30, %fd28;
	ld.global.f64 	%fd32, [%rd7+40];
	mul.wide.u32 	%rd18, %r69, 8;
	add.s64 	%rd19, %rd1, %rd18;
	ld.global.f64 	%fd33, [%rd19];
	fma.rn.f64 	%fd34, %fd32, %fd33, %fd31;
	ld.global.f64 	%fd35, [%rd7+48];
	mul.wide.u32 	%rd20, %r68, 8;
	add.s64 	%rd21, %rd1, %rd20;
	ld.global.f64 	%fd36, [%rd21];
	fma.rn.f64 	%fd37, %fd35, %fd36, %fd34;
	ld.global.f64 	%fd38, [%rd7+56];
	mul.wide.u32 	%rd22, %r67, 8;
	add.s64 	%rd23, %rd1, %rd22;
	ld.global.f64 	%fd39, [%rd23];
	fma.rn.f64 	%fd67, %fd38, %fd39, %fd37;
	add.s32 	%r74, %r74, 8;
	add.s32 	%r73, %r73, %r10;
	add.s32 	%r72, %r72, %r10;
	add.s32 	%r71, %r71, %r10;
	add.s32 	%r70, %r70, %r10;
	add.s32 	%r69, %r69, %r10;
	add.s32 	%r68, %r68, %r10;
	add.s32 	%r67, %r67, %r10;
	add.s32 	%r66, %r66, %r10;
	add.s32 	%r65, %r65, 8;
	setp.ne.s32 	%p3, %r74, 0;
	@%p3 bra 	$L__BB1_3;
$L__BB1_4:
	setp.eq.s32 	%p4, %r6, 0;
	@%p4 bra 	$L__BB1_12;
	and.b32  	%r38, %r43, 3;
	setp.lt.u32 	%p5, %r6, 4;
	@%p5 bra 	$L__BB1_7;
	add.s32 	%r53, %r76, %r5;
	mul.wide.s32 	%rd24, %r53, 8;
	add.s64 	%rd25, %rd2, %rd24;
	ld.global.f64 	%fd41, [%rd25];
	mad.lo.s32 	%r54, %r76, %r43, %r4;
	mul.wide.u32 	%rd26, %r54, 8;
	add.s64 	%rd27, %rd1, %rd26;
	ld.global.f64 	%fd42, [%rd27];
	fma.rn.f64 	%fd43, %fd41, %fd42, %fd67;
	ld.global.f64 	%fd44, [%rd25+8];
	add.s32 	%r55, %r54, %r43;
	mul.wide.u32 	%rd28, %r55, 8;
	add.s64 	%rd29, %rd1, %rd28;
	ld.global.f64 	%fd45, [%rd29];
	fma.rn.f64 	%fd46, %fd44, %fd45, %fd43;
	ld.global.f64 	%fd47, [%rd25+16];
	add.s32 	%r56, %r55, %r43;
	mul.wide.u32 	%rd30, %r56, 8;
	add.s64 	%rd31, %rd1, %rd30;
	ld.global.f64 	%fd48, [%rd31];
	fma.rn.f64 	%fd49, %fd47, %fd48, %fd46;
	ld.global.f64 	%fd50, [%rd25+24];
	add.s32 	%r57, %r56, %r43;
	mul.wide.u32 	%rd32, %r57, 8;
	add.s64 	%rd33, %rd1, %rd32;
	ld.global.f64 	%fd51, [%rd33];
	fma.rn.f64 	%fd67, %fd50, %fd51, %fd49;
	add.s32 	%r76, %r76, 4;
$L__BB1_7:
	setp.eq.s32 	%p6, %r38, 0;
	@%p6 bra 	$L__BB1_12;
	setp.eq.s32 	%p7, %r38, 1;
	@%p7 bra 	$L__BB1_10;
	add.s32 	%r58, %r76, %r5;
	mul.wide.s32 	%rd34, %r58, 8;
	add.s64 	%rd35, %rd2, %rd34;
	ld.global.f64 	%fd53, [%rd35];
	mad.lo.s32 	%r59, %r76, %r43, %r4;
	mul.wide.u32 	%rd36, %r59, 8;
	add.s64 	%rd37, %rd1, %rd36;
	ld.global.f64 	%fd54, [%rd37];
	fma.rn.f64 	%fd55, %fd53, %fd54, %fd67;
	ld.global.f64 	%fd56, [%rd35+8];
	add.s32 	%r60, %r59, %r43;
	mul.wide.u32 	%rd38, %r60, 8;
	add.s64 	%rd39, %rd1, %rd38;
	ld.global.f64 	%fd57, [%rd39];
	fma.rn.f64 	%fd67, %fd56, %fd57, %fd55;
	add.s32 	%r76, %r76, 2;
$L__BB1_10:
	and.b32  	%r61, %r43, 1;
	setp.eq.b32 	%p8, %r61, 1;
	not.pred 	%p9, %p8;
	@%p9 bra 	$L__BB1_12;
	add.s32 	%r62, %r76, %r5;
	mul.wide.s32 	%rd40, %r62, 8;
	add.s64 	%rd41, %rd2, %rd40;
	ld.global.f64 	%fd58, [%rd41];
	mad.lo.s32 	%r63, %r76, %r43, %r4;
	mul.wide.u32 	%rd42, %r63, 8;
	add.s64 	%rd43, %rd1, %rd42;
	ld.global.f64 	%fd59, [%rd43];
	fma.rn.f64 	%fd67, %fd58, %fd59, %fd67;
$L__BB1_12:
	ld.param.u64 	%rd47, [_Z9pmultiplyPdS_S_i_param_2];
	cvta.to.global.u64 	%rd44, %rd47;
	mad.lo.s32 	%r64, %r43, %r1, %r4;
	mul.wide.s32 	%rd45, %r64, 8;
	add.s64 	%rd46, %rd44, %rd45;
	st.global.f64 	[%rd46], %fd67;
	ret;

}


// ===== COMPILED SASS (sm_100) =====

	.target	sm_100

	.elftype	@"ET_EXEC"


//--------------------- .note.nv.tkinfo           --------------------------
	.section	.note.nv.tkinfo,"",@"SHT_NOTE"
	.sectionflags	@"SHF_NOTE_NV_TKINFO"
	.tkinfo
        /*0018*/ 	.word	0x00000002
        /*0030*/ 	.string	""
        /*0030*/ 	.string	"ptxas"
        /*0030*/ 	.string	"Cuda compilation tools, release 13.0, V13.0.88"
        /*0030*/ 	.string	"Build cuda_13.0.r13.0/compiler.36424714_0"
        /*0030*/ 	.string	"-arch sm_100 -m 64 "



//--------------------- .note.nv.cuinfo           --------------------------
	.section	.note.nv.cuinfo,"",@"SHT_NOTE"
	.sectionflags	@"SHF_NOTE_NV_CUINFO"
        /*0018*/ 	.short	0x0002
        /*001a*/ 	.short	0x0064
        /*001c*/ 	.short	0x0082
	.zero		2


//--------------------- .nv.info                  --------------------------
	.section	.nv.info,"",@"SHT_CUDA_INFO"
	.align	4


	//----- nvinfo : EIATTR_REGCOUNT
	.align		4
        /*0000*/ 	.byte	0x04, 0x2f
        /*0002*/ 	.short	(.L_1 - .L_0)
	.align		4
.L_0:
        /*0004*/ 	.word	index@(_Z9smultiplyPiS_S_)
        /*0008*/ 	.word	0x00000018


	//----- nvinfo : EIATTR_FRAME_SIZE
	.align		4
.L_1:
        /*000c*/ 	.byte	0x04, 0x11
        /*000e*/ 	.short	(.L_3 - .L_2)
	.align		4
.L_2:
        /*0010*/ 	.word	index@(_Z9smultiplyPiS_S_)
        /*0014*/ 	.word	0x00000000


	//----- nvinfo : EIATTR_REGCOUNT
	.align		4
.L_3:
        /*0018*/ 	.byte	0x04, 0x2f
        /*001a*/ 	.short	(.L_5 - .L_4)
	.align		4
.L_4:
        /*001c*/ 	.word	index@(_Z9pmultiplyPdS_S_i)
        /*0020*/ 	.word	0x00000028


	//----- nvinfo : EIATTR_FRAME_SIZE
	.align		4
.L_5:
        /*0024*/ 	.byte	0x04, 0x11
        /*0026*/ 	.short	(.L_7 - .L_6)
	.align		4
.L_6:
        /*0028*/ 	.word	index@(_Z9pmultiplyPdS_S_i)
        /*002c*/ 	.word	0x00000000


	//----- nvinfo : EIATTR_MIN_STACK_SIZE
	.align		4
.L_7:
        /*0030*/ 	.byte	0x04, 0x12
        /*0032*/ 	.short	(.L_9 - .L_8)
	.align		4
.L_8:
        /*0034*/ 	.word	index@(_Z9pmultiplyPdS_S_i)
        /*0038*/ 	.word	0x00000000


	//----- nvinfo : EIATTR_MIN_STACK_SIZE
	.align		4
.L_9:
        /*003c*/ 	.byte	0x04, 0x12
        /*003e*/ 	.short	(.L_11 - .L_10)
	.align		4
.L_10:
        /*0040*/ 	.word	index@(_Z9smultiplyPiS_S_)
        /*0044*/ 	.word	0x00000000
.L_11:


//--------------------- .nv.compat                --------------------------
	.section	.nv.compat,"",@"SHT_CUDA_COMPAT_INFO"
	.align	4
        /*0000*/ 	.byte	0x02, 0x09, 0x00, 0x00, 0x02, 0x02, 0x01, 0x00, 0x02, 0x05, 0x05, 0x00, 0x03, 0x07, 0x01, 0x01
        /*0010*/ 	.byte	0x02, 0x03, 0x00, 0x00, 0x02, 0x06, 0x01, 0x00, 0x04, 0x0b, 0x08, 0x00, 0x01, 0x00, 0x00, 0x00
        /*0020*/ 	.byte	0x00, 0x00, 0x00, 0x00


//--------------------- .nv.info._Z9pmultiplyPdS_S_i --------------------------
	.section	.nv.info._Z9pmultiplyPdS_S_i,"",@"SHT_CUDA_INFO"
	.sectionflags	@""
	.align	4


	//----- nvinfo : EIATTR_CUDA_API_VERSION
	.align		4
        /*0000*/ 	.byte	0x04, 0x37
        /*0002*/ 	.short	(.L_13 - .L_12)
.L_12:
        /*0004*/ 	.word	0x00000082


	//----- nvinfo : EIATTR_KPARAM_INFO
	.align		4
.L_13:
        /*0008*/ 	.byte	0x04, 0x17
        /*000a*/ 	.short	(.L_15 - .L_14)
.L_14:
        /*000c*/ 	.word	0x00000000
        /*0010*/ 	.short	0x0003
        /*0012*/ 	.short	0x0018
        /*0014*/ 	.byte	0x00, 0xf0, 0x11, 0x00


	//----- nvinfo : EIATTR_KPARAM_INFO
	.align		4
.L_15:
        /*0018*/ 	.byte	0x04, 0x17
        /*001a*/ 	.short	(.L_17 - .L_16)
.L_16:
        /*001c*/ 	.word	0x00000000
        /*0020*/ 	.short	0x0002
        /*0022*/ 	.short	0x0010
        /*0024*/ 	.byte	0x00, 0xf5, 0x21, 0x00


	//----- nvinfo : EIATTR_KPARAM_INFO
	.align		4
.L_17:
        /*0028*/ 	.byte	0x04, 0x17
        /*002a*/ 	.short	(.L_19 - .L_18)
.L_18:
        /*002c*/ 	.word	0x00000000
        /*0030*/ 	.short	0x0001
        /*0032*/ 	.short	0x0008
        /*0034*/ 	.byte	0x00, 0xf5, 0x21, 0x00


	//----- nvinfo : EIATTR_KPARAM_INFO
	.align		4
.L_19:
        /*0038*/ 	.byte	0x04, 0x17
        /*003a*/ 	.short	(.L_21 - .L_20)
.L_20:
        /*003c*/ 	.word	0x00000000
        /*0040*/ 	.short	0x0000
        /*0042*/ 	.short	0x0000
        /*0044*/ 	.byte	0x00, 0xf5, 0x21, 0x00


	//----- nvinfo : EIATTR_SPARSE_MMA_MASK
	.align		4
.L_21:
        /*0048*/ 	.byte	0x03, 0x50
        /*004a*/ 	.short	0x0000


	//----- nvinfo : EIATTR_MAXREG_COUNT
	.align		4
        /*004c*/ 	.byte	0x03, 0x1b
        /*004e*/ 	.short	0x00ff


	//----- nvinfo : EIATTR_MERCURY_ISA_VERSION
	.align		4
        /*0050*/ 	.byte	0x03, 0x5f
        /*0052*/ 	.short	0x0101


	//----- nvinfo : EIATTR_VRC_CTA_INIT_COUNT
	.align		4
        /*0054*/ 	.byte	0x02, 0x4a
	.zero		1
	.zero		1


	//----- nvinfo : EIATTR_EXIT_INSTR_OFFSETS
	.align		4
        /*0058*/ 	.byte	0x04, 0x1c
        /*005a*/ 	.short	(.L_23 - .L_22)


	//   ....[0]....
.L_22:
        /*005c*/ 	.word	0x000008f0


	//----- nvinfo : EIATTR_CBANK_PARAM_SIZE
	.align		4
.L_23:
        /*0060*/ 	.byte	0x03, 0x19
        /*0062*/ 	.short	0x001c


	//----- nvinfo : EIATTR_PARAM_CBANK
	.align		4
        /*0064*/ 	.byte	0x04, 0x0a
        /*0066*/ 	.short	(.L_25 - .L_24)
	.align		4
.L_24:
        /*0068*/ 	.word	index@(.nv.constant0._Z9pmultiplyPdS_S_i)
        /*006c*/ 	.short	0x0380
        /*006e*/ 	.short	0x001c


	//----- nvinfo : EIATTR_SW_WAR
	.align		4
.L_25:
        /*0070*/ 	.byte	0x04, 0x36
        /*0072*/ 	.short	(.L_27 - .L_26)
.L_26:
        /*0074*/ 	.word	0x00000008
.L_27:


//--------------------- .nv.info._Z9smultiplyPiS_S_ --------------------------
	.section	.nv.info._Z9smultiplyPiS_S_,"",@"SHT_CUDA_INFO"
	.sectionflags	@""
	.align	4


	//----- nvinfo : EIATTR_CUDA_API_VERSION
	.align		4
        /*0000*/ 	.byte	0x04, 0x37
        /*0002*/ 	.short	(.L_29 - .L_28)
.L_28:
        /*0004*/ 	.word	0x00000082


	//----- nvinfo : EIATTR_KPARAM_INFO
	.align		4
.L_29:
        /*0008*/ 	.byte	0x04, 0x17
        /*000a*/ 	.short	(.L_31 - .L_30)
.L_30:
        /*000c*/ 	.word	0x00000000
        /*0010*/ 	.short	0x0002
        /*0012*/ 	.short	0x0010
        /*0014*/ 	.byte	0x00, 0xf5, 0x21, 0x00


	//----- nvinfo : EIATTR_KPARAM_INFO
	.align		4
.L_31:
        /*0018*/ 	.byte	0x04, 0x17
        /*001a*/ 	.short	(.L_33 - .L_32)
.L_32:
        /*001c*/ 	.word	0x00000000
        /*0020*/ 	.short	0x0001
        /*0022*/ 	.short	0x0008
        /*0024*/ 	.byte	0x00, 0xf5, 0x21, 0x00


	//----- nvinfo : EIATTR_KPARAM_INFO
	.align		4
.L_33:
        /*0028*/ 	.byte	0x04, 0x17
        /*002a*/ 	.short	(.L_35 - .L_34)
.L_34:
        /*002c*/ 	.word	0x00000000
        /*0030*/ 	.short	0x0000
        /*0032*/ 	.short	0x0000
        /*0034*/ 	.byte	0x00, 0xf5, 0x21, 0x00


	//----- nvinfo : EIATTR_SPARSE_MMA_MASK
	.align		4
.L_35:
        /*0038*/ 	.byte	0x03, 0x50
        /*003a*/ 	.short	0x0000


	//----- nvinfo : EIATTR_MAXREG_COUNT
	.align		4
        /*003c*/ 	.byte	0x03, 0x1b
        /*003e*/ 	.short	0x00ff


	//----- nvinfo : EIATTR_MERCURY_ISA_VERSION
	.align		4
        /*0040*/ 	.byte	0x03, 0x5f
        /*0042*/ 	.short	0x0101


	//----- nvinfo : EIATTR_VRC_CTA_INIT_COUNT
	.align		4
        /*0044*/ 	.byte	0x02, 0x4a
	.zero		1
	.zero		1


	//----- nvinfo : EIATTR_EXIT_INSTR_OFFSETS
	.align		4
        /*0048*/ 	.byte	0x04, 0x1c
        /*004a*/ 	.short	(.L_37 - .L_36)


	//   ....[0]....
.L_36:
        /*004c*/ 	.word	0x00000ea0


	//----- nvinfo : EIATTR_CBANK_PARAM_SIZE
	.align		4
.L_37:
        /*0050*/ 	.byte	0x03, 0x19
        /*0052*/ 	.short	0x0018


	//----- nvinfo : EIATTR_PARAM_CBANK
	.align		4
        /*0054*/ 	.byte	0x04, 0x0a
        /*0056*/ 	.short	(.L_39 - .L_38)
	.align		4
.L_38:
        /*0058*/ 	.word	index@(.nv.constant0._Z9smultiplyPiS_S_)
        /*005c*/ 	.short	0x0380
        /*005e*/ 	.short	0x0018


	//----- nvinfo : EIATTR_SW_WAR
	.align		4
.L_39:
        /*0060*/ 	.byte	0x04, 0x36
        /*0062*/ 	.short	(.L_41 - .L_40)
.L_40:
        /*0064*/ 	.word	0x00000008
.L_41:


//--------------------- .nv.callgraph             --------------------------
	.section	.nv.callgraph,"",@"SHT_CUDA_CALLGRAPH"
	.align	4
	.sectionentsize	8
	.align		4
        /*0000*/ 	.word	0x00000000
	.align		4
        /*0004*/ 	.word	0xffffffff
	.align		4
        /*0008*/ 	.word	0x00000000
	.align		4
        /*000c*/ 	.word	0xfffffffe
	.align		4
        /*0010*/ 	.word	0x00000000
	.align		4
        /*0014*/ 	.word	0xfffffffd
	.align		4
        /*0018*/ 	.word	0x00000000
	.align		4
        /*001c*/ 	.word	0xfffffffc


//--------------------- .text._Z9pmultiplyPdS_S_i --------------------------
	.section	.text._Z9pmultiplyPdS_S_i,"ax",@progbits
	.align	128
        .global         _Z9pmultiplyPdS_S_i
        .type           _Z9pmultiplyPdS_S_i,@function
        .size           _Z9pmultiplyPdS_S_i,(.L_x_9 - _Z9pmultiplyPdS_S_i)
        .other          _Z9pmultiplyPdS_S_i,@"STO_CUDA_ENTRY STV_DEFAULT"
_Z9pmultiplyPdS_S_i:
.text._Z9pmultiplyPdS_S_i:
[----:B------:R-:W-:Y:S08]  /*0000*/  LDC R1, c[0x0][0x37c] ;  /* 0x0000df00ff017b82 */ /* 0x000ff00000000800 */
[----:B------:R-:W0:Y:S01]  /*0010*/  LDC R0, c[0x0][0x398] ;  /* 0x0000e600ff007b82 */ /* 0x000e220000000800 */
[----:B------:R-:W1:Y:S01]  /*0020*/  S2R R2, SR_TID.X ;  /* 0x0000000000027919 */ /* 0x000e620000002100 */
[----:B------:R-:W2:Y:S01]  /*0030*/  LDCU.64 UR6, c[0x0][0x358] ;  /* 0x00006b00ff0677ac */ /* 0x000ea20008000a00 */
[----:B------:R-:W-:Y:S01]  /*0040*/  CS2R R20, SRZ ;  /* 0x0000000000147805 */ /* 0x000fe2000001ff00 */
[----:B------:R-:W3:Y:S04]  /*0050*/  S2R R5, SR_TID.Y ;  /* 0x0000000000057919 */ /* 0x000ee80000002200 */
[----:B------:R-:W4:Y:S08]  /*0060*/  S2UR UR4, SR_CTAID.Y ;  /* 0x00000000000479c3 */ /* 0x000f300000002600 */
[----:B------:R-:W1:Y:S01]  /*0070*/  LDC R3, c[0x0][0x360] ;  /* 0x0000d800ff037b82 */ /* 0x000e620000000800 */
[----:B------:R-:W4:Y:S07]  /*0080*/  LDCU UR5, c[0x0][0x364] ;  /* 0x00006c80ff0577ac */ /* 0x000f2e0008000800 */
[----:B------:R-:W1:Y:S01]  /*0090*/  S2UR UR8, SR_CTAID.X ;  /* 0x00000000000879c3 */ /* 0x000e620000002500 */
[----:B0-----:R-:W-:Y:S01]  /*00a0*/  ISETP.GE.AND P0, PT, R0, 0x1, PT ;  /* 0x000000010000780c */ /* 0x001fe20003f06270 */
[----:B----4-:R-:W-:-:S06]  /*00b0*/  UIMAD UR4, UR4, UR5, URZ ;  /* 0x00000005040472a4 */ /* 0x010fcc000f8e02ff */
[----:B---3--:R-:W-:Y:S01]  /*00c0*/  IADD3 R7, PT, PT, R5, UR4, RZ ;  /* 0x0000000405077c10 */ /* 0x008fe2000fffe0ff */
[----:B-1----:R-:W-:-:S05]  /*00d0*/  IMAD R3, R3, UR8, R2 ;  /* 0x0000000803037c24 */ /* 0x002fca000f8e0202 */
[----:B--2---:R-:W-:Y:S05]  /*00e0*/  @!P0 BRA `(.L_x_0) ;  /* 0x0000000400f08947 */ /* 0x004fea0003800000 */
[C---:B------:R-:W-:Y:S01]  /*00f0*/  ISETP.GE.U32.AND P1, PT, R0.reuse, 0x8, PT ;  /* 0x000000080000780c */ /* 0x040fe20003f26070 */
[----:B------:R-:W-:Y:S01]  /*0100*/  HFMA2 R9, -RZ, RZ, 0, 0 ;  /* 0x00000000ff097431 */ /* 0x000fe200000001ff */
[----:B------:R-:W-:Y:S01]  /*0110*/  LOP3.LUT R2, R0, 0x7, RZ, 0xc0, !PT ;  /* 0x0000000700027812 */ /* 0x000fe200078ec0ff */
[----:B------:R-:W-:Y:S01]  /*0120*/  IMAD R4, R3, R0, RZ ;  /* 0x0000000003047224 */ /* 0x000fe200078e02ff */
[----:B------:R-:W-:Y:S02]  /*0130*/  CS2R R20, SRZ ;  /* 0x0000000000147805 */ /* 0x000fe4000001ff00 */
[----:B------:R-:W-:-:S07]  /*0140*/  ISETP.NE.AND P0, PT, R2, RZ, PT ;  /* 0x000000ff0200720c */ /* 0x000fce0003f05270 */
[----:B------:R-:W-:Y:S06]  /*0150*/  @!P1 BRA `(.L_x_1) ;  /* 0x0000000000ec9947 */ /* 0x000fec0003800000 */
[C---:B------:R-:W-:Y:S01]  /*0160*/  LOP3.LUT R9, R0.reuse, 0x7ffffff8, RZ, 0xc0, !PT ;  /* 0x7ffffff800097812 */ /* 0x040fe200078ec0ff */
[C---:B------:R-:W-:Y:S01]  /*0170*/  IMAD R13, R0.reuse, 0x3, R7 ;  /* 0x00000003000d7824 */ /* 0x040fe200078e0207 */
[C---:B------:R-:W-:Y:S01]  /*0180*/  IADD3 R5, PT, PT, R0.reuse, UR4, R5 ;  /* 0x0000000400057c10 */ /* 0x040fe2000fffe005 */
[C-C-:B------:R-:W-:Y:S01]  /*0190*/  IMAD R33, R0.reuse, 0x4, R7.reuse ;  /* 0x0000000400217824 */ /* 0x140fe200078e0207 */
[CC--:B------:R-:W-:Y:S01]  /*01a0*/  LEA R11, R0.reuse, R7.reuse, 0x1 ;  /* 0x00000007000b7211 */ /* 0x0c0fe200078e08ff */
[C-C-:B------:R-:W-:Y:S01]  /*01b0*/  IMAD R35, R0.reuse, 0x5, R7.reuse ;  /* 0x0000000500237824 */ /* 0x140fe200078e0207 */
[----:B------:R-:W-:Y:S01]  /*01c0*/  MOV R12, R4 ;  /* 0x00000004000c7202 */ /* 0x000fe20000000f00 */
[C-C-:B------:R-:W-:Y:S01]  /*01d0*/  IMAD R37, R0.reuse, 0x6, R7.reuse ;  /* 0x0000000600257824 */ /* 0x140fe200078e0207 */
[----:B------:R-:W-:Y:S01]  /*01e0*/  MOV R8, R7 ;  /* 0x0000000700087202 */ /* 0x000fe20000000f00 */
[----:B------:R-:W-:Y:S01]  /*01f0*/  IMAD R6, R0, 0x7, R7 ;  /* 0x0000000700067824 */ /* 0x000fe200078e0207 */
[----:B------:R-:W-:Y:S01]  /*0200*/  CS2R R20, SRZ ;  /* 0x0000000000147805 */ /* 0x000fe2000001ff00 */
[----:B------:R-:W-:-:S07]  /*0210*/  IMAD.MOV R10, RZ, RZ, -R9 ;  /* 0x000000ffff0a7224 */ /* 0x000fce00078e0a09 */
.L_x_2:
[----:B------:R-:W0:Y:S08]  /*0220*/  LDC.64 R30, c[0x0][0x388] ;  /* 0x0000e200ff1e7b82 */ /* 0x000e300000000a00 */
[----:B------:R-:W1:Y:S01]  /*0230*/  LDC.64 R14, c[0x0][0x380] ;  /* 0x0000e000ff0e7b82 */ /* 0x000e620000000a00 */
[----:B0-----:R-:W-:-:S06]  /*0240*/  IMAD.WIDE.U32 R26, R8, 0x8, R30 ;  /* 0x00000008081a7825 */ /* 0x001fcc00078e001e */
[----:B------:R-:W2:Y:S01]  /*0250*/  LDG.E.64 R26, desc[UR6][R26.64] ;  /* 0x000000061a1a7981 */ /* 0x000ea2000c1e1b00 */
[----:B-1----:R-:W-:-:S05]  /*0260*/  IMAD.WIDE R14, R12, 0x8, R14 ;  /* 0x000000080c0e7825 */ /* 0x002fca00078e020e */
[----:B------:R-:W2:Y:S01]  /*0270*/  LDG.E.64 R16, desc[UR6][R14.64] ;  /* 0x000000060e107981 */ /* 0x000ea2000c1e1b00 */
[----:B------:R-:W-:-:S03]  /*0280*/  IMAD.WIDE.U32 R22, R5, 0x8, R30 ;  /* 0x0000000805167825 */ /* 0x000fc600078e001e */
[----:B------:R-:W3:Y:S01]  /*0290*/  LDG.E.64 R24, desc[UR6][R14.64+0x8] ;  /* 0x000008060e187981 */ /* 0x000ee2000c1e1b00 */
[----:B------:R-:W-:-:S03]  /*02a0*/  IMAD.WIDE.U32 R18, R11, 0x8, R30 ;  /* 0x000000080b127825 */ /* 0x000fc600078e001e */
[----:B------:R-:W3:Y:S01]  /*02b0*/  LDG.E.64 R22, desc[UR6][R22.64] ;  /* 0x0000000616167981 */ /* 0x000ee2000c1e1b00 */
[----:B------:R-:W-:-:S03]  /*02c0*/  IMAD.WIDE.U32 R28, R13, 0x8, R30 ;  /* 0x000000080d1c7825 */ /* 0x000fc600078e001e */
[----:B------:R-:W4:Y:S04]  /*02d0*/  LDG.E.64 R18, desc[UR6][R18.64] ;  /* 0x0000000612127981 */ /* 0x000f28000c1e1b00 */
[----:B------:R-:W5:Y:S01]  /*02e0*/  LDG.E.64 R28, desc[UR6][R28.64] ;  /* 0x000000061c1c7981 */ /* 0x000f62000c1e1b00 */
[----:B--2---:R-:W-:-:S03]  /*02f0*/  DFMA R26, R16, R26, R20 ;  /* 0x0000001a101a722b */ /* 0x004fc60000000014 */
[----:B------:R-:W4:Y:S04]  /*0300*/  LDG.E.64 R20, desc[UR6][R14.64+0x10] ;  /* 0x000010060e147981 */ /* 0x000f28000c1e1b00 */
[----:B------:R-:W5:Y:S01]  /*0310*/  LDG.E.64 R16, desc[UR6][R14.64+0x18] ;  /* 0x000018060e107981 */ /* 0x000f62000c1e1b00 */
[----:B---3--:R-:W-:Y:S01]  /*0320*/  DFMA R22, R24, R22, R26 ;  /* 0x000000161816722b */ /* 0x008fe2000000001a */
[--C-:B------:R-:W-:Y:S02]  /*0330*/  IMAD.WIDE.U32 R26, R33, 0x8, R30.reuse ;  /* 0x00000008211a7825 */ /* 0x100fe400078e001e */
[----:B------:R-:W2:Y:S04]  /*0340*/  LDG.E.64 R24, desc[UR6][R14.64+0x20] ;  /* 0x000020060e187981 */ /* 0x000ea8000c1e1b00 */
[----:B------:R-:W2:Y:S01]  /*0350*/  LDG.E.64 R26, desc[UR6][R26.64] ;  /* 0x000000061a1a7981 */ /* 0x000ea2000c1e1b00 */
[----:B----4-:R-:W-:Y:S01]  /*0360*/  DFMA R18, R20, R18, R22 ;  /* 0x000000121412722b */ /* 0x010fe20000000016 */
[----:B------:R-:W-:-:S02]  /*0370*/  IMAD.WIDE.U32 R22, R35, 0x8, R30 ;  /* 0x0000000823167825 */ /* 0x000fc400078e001e */
[----:B------:R-:W3:Y:S04]  /*0380*/  LDG.E.64 R20, desc[UR6][R14.64+0x28] ;  /* 0x000028060e147981 */ /* 0x000ee8000c1e1b00 */
[----:B------:R-:W3:Y:S01]  /*0390*/  LDG.E.64 R22, desc[UR6][R22.64] ;  /* 0x0000000616167981 */ /* 0x000ee2000c1e1b00 */
[----:B-----5:R-:W-:Y:S01]  /*03a0*/  DFMA R28, R16, R28, R18 ;  /* 0x0000001c101c722b */ /* 0x020fe20000000012 */
[--C-:B------:R-:W-:Y:S02]  /*03b0*/  IMAD.WIDE.U32 R18, R37, 0x8, R30.reuse ;  /* 0x0000000825127825 */ /* 0x100fe400078e001e */
[----:B------:R-:W4:Y:S02]  /*03c0*/  LDG.E.64 R16, desc[UR6][R14.64+0x30] ;  /* 0x000030060e107981 */ /* 0x000f24000c1e1b00 */
[----:B------:R-:W-:-:S02]  /*03d0*/  IMAD.WIDE.U32 R30, R6, 0x8, R30 ;  /* 0x00000008061e7825 */ /* 0x000fc400078e001e */
[----:B------:R-:W4:Y:S04]  /*03e0*/  LDG.E.64 R18, desc[UR6][R18.64] ;  /* 0x0000000612127981 */ /* 0x000f28000c1e1b00 */
[----:B------:R-:W5:Y:S04]  /*03f0*/  LDG.E.64 R30, desc[UR6][R30.64] ;  /* 0x000000061e1e7981 */ /* 0x000f68000c1e1b00 */
[----:B------:R-:W5:Y:S01]  /*0400*/  LDG.E.64 R14, desc[UR6][R14.64+0x38] ;  /* 0x000038060e0e7981 */ /* 0x000f62000c1e1b00 */
[----:B--2---:R-:W-:Y:S01]  /*0410*/  DFMA R24, R24, R26, R28 ;  /* 0x0000001a1818722b */ /* 0x004fe2000000001c */
[----:B------:R-:W-:-:S04]  /*0420*/  IADD3 R10, PT, PT, R10, 0x8, RZ ;  /* 0x000000080a0a7810 */ /* 0x000fc80007ffe0ff */
[----:B------:R-:W-:Y:S01]  /*0430*/  ISETP.NE.AND P1, PT, R10, RZ, PT ;  /* 0x000000ff0a00720c */ /* 0x000fe20003f25270 */
[----:B------:R-:W-:Y:S01]  /*0440*/  IMAD R11, R0, 0x8, R11 ;  /* 0x00000008000b7824 */ /* 0x000fe200078e020b */
[----:B------:R-:W-:Y:S01]  /*0450*/  IADD3 R12, PT, PT, R12, 0x8, RZ ;  /* 0x000000080c0c7810 */ /* 0x000fe20007ffe0ff */
[C---:B------:R-:W-:Y:S01]  /*0460*/  IMAD R37, R0.reuse, 0x8, R37 ;  /* 0x0000000800257824 */ /* 0x040fe200078e0225 */
[C---:B------:R-:W-:Y:S02]  /*0470*/  LEA R5, R0.reuse, R5, 0x3 ;  /* 0x0000000500057211 */ /* 0x040fe400078e18ff */
[C---:B------:R-:W-:Y:S02]  /*0480*/  LEA R13, R0.reuse, R13, 0x3 ;  /* 0x0000000d000d7211 */ /* 0x040fe400078e18ff */
[C---:B------:R-:W-:Y:S02]  /*0490*/  LEA R33, R0.reuse, R33, 0x3 ;  /* 0x0000002100217211 */ /* 0x040fe400078e18ff */
[----:B------:R-:W-:-:S02]  /*04a0*/  LEA R35, R0, R35, 0x3 ;  /* 0x0000002300237211 */ /* 0x000fc400078e18ff */
[C---:B------:R-:W-:Y:S02]  /*04b0*/  LEA R6, R0.reuse, R6, 0x3 ;  /* 0x0000000600067211 */ /* 0x040fe400078e18ff */
[----:B------:R-:W-:Y:S01]  /*04c0*/  LEA R8, R0, R8, 0x3 ;  /* 0x0000000800087211 */ /* 0x000fe200078e18ff */
[----:B---3--:R-:W-:-:S08]  /*04d0*/  DFMA R20, R20, R22, R24 ;  /* 0x000000161414722b */ /* 0x008fd00000000018 */
[----:B----4-:R-:W-:-:S08]  /*04e0*/  DFMA R20, R16, R18, R20 ;  /* 0x000000121014722b */ /* 0x010fd00000000014 */
[----:B-----5:R-:W-:Y:S01]  /*04f0*/  DFMA R20, R14, R30, R20 ;  /* 0x0000001e0e14722b */ /* 0x020fe20000000014 */
[----:B------:R-:W-:Y:S10]  /*0500*/  @P1 BRA `(.L_x_2) ;  /* 0xfffffffc00441947 */ /* 0x000ff4000383ffff */
.L_x_1:
[----:B------:R-:W-:Y:S05]  /*0510*/  @!P0 BRA `(.L_x_0) ;  /* 0x0000000000e48947 */ /* 0x000fea0003800000 */
[----:B------:R-:W-:Y:S02]  /*0520*/  ISETP.GE.U32.AND P0, PT, R2, 0x4, PT ;  /* 0x000000040200780c */ /* 0x000fe40003f06070 */
[----:B------:R-:W-:-:S04]  /*0530*/  LOP3.LUT R5, R0, 0x3, RZ, 0xc0, !PT ;  /* 0x0000000300057812 */ /* 0x000fc800078ec0ff */
[----:B------:R-:W-:-:S07]  /*0540*/  ISETP.NE.AND P1, PT, R5, RZ, PT ;  /* 0x000000ff0500720c */ /* 0x000fce0003f25270 */
[----:B------:R-:W-:Y:S06]  /*0550*/  @!P0 BRA `(.L_x_3) ;  /* 0x0000000000648947 */ /* 0x000fec0003800000 */
[----:B------:R-:W0:Y:S01]  /*0560*/  LDC.64 R26, c[0x0][0x388] ;  /* 0x0000e200ff1a7b82 */ /* 0x000e220000000a00 */
[----:B------:R-:W-:Y:S01]  /*0570*/  IADD3 R11, PT, PT, R4, R9, RZ ;  /* 0x00000009040b7210 */ /* 0x000fe20007ffe0ff */
[----:B------:R-:W-:-:S06]  /*0580*/  IMAD R13, R9, R0, R7 ;  /* 0x00000000090d7224 */ /* 0x000fcc00078e0207 */
[----:B------:R-:W1:Y:S01]  /*0590*/  LDC.64 R24, c[0x0][0x380] ;  /* 0x0000e000ff187b82 */ /* 0x000e620000000a00 */
[----:B0-----:R-:W-:-:S06]  /*05a0*/  IMAD.WIDE.U32 R22, R13, 0x8, R26 ;  /* 0x000000080d167825 */ /* 0x001fcc00078e001a */
[----:B------:R-:W2:Y:S01]  /*05b0*/  LDG.E.64 R22, desc[UR6][R22.64] ;  /* 0x0000000616167981 */ /* 0x000ea2000c1e1b00 */
[----:B-1----:R-:W-:-:S04]  /*05c0*/  IMAD.WIDE R24, R11, 0x8, R24 ;  /* 0x000000080b187825 */ /* 0x002fc800078e0218 */
[----:B------:R-:W-:Y:S02]  /*05d0*/  IMAD.IADD R11, R13, 0x1, R0 ;  /* 0x000000010d0b7824 */ /* 0x000fe400078e0200 */
[----:B------:R-:W2:Y:S02]  /*05e0*/  LDG.E.64 R12, desc[UR6][R24.64] ;  /* 0x00000006180c7981 */ /* 0x000ea4000c1e1b00 */
[C-C-:B------:R-:W-:Y:S01]  /*05f0*/  IMAD.WIDE.U32 R18, R11.reuse, 0x8, R26.reuse ;  /* 0x000000080b127825 */ /* 0x140fe200078e001a */
[-C--:B------:R-:W-:Y:S02]  /*0600*/  IADD3 R15, PT, PT, R11, R0.reuse, RZ ;  /* 0x000000000b0f7210 */ /* 0x080fe40007ffe0ff */
[----:B------:R-:W3:Y:S04]  /*0610*/  LDG.E.64 R10, desc[UR6][R24.64+0x8] ;  /* 0x00000806180a7981 */ /* 0x000ee8000c1e1b00 */
[----:B------:R-:W3:Y:S01]  /*0620*/  LDG.E.64 R18, desc[UR6][R18.64] ;  /* 0x0000000612127981 */ /* 0x000ee2000c1e1b00 */
[C---:B------:R-:W-:Y:S01]  /*0630*/  IMAD.WIDE.U32 R16, R15.reuse, 0x8, R26 ;  /* 0x000000080f107825 */ /* 0x040fe200078e001a */
[----:B------:R-:W-:-:S02]  /*0640*/  IADD3 R29, PT, PT, R15, R0, RZ ;  /* 0x000000000f1d7210 */ /* 0x000fc40007ffe0ff */
[----:B------:R-:W4:Y:S04]  /*0650*/  LDG.E.64 R14, desc[UR6][R24.64+0x10] ;  /* 0x00001006180e7981 */ /* 0x000f28000c1e1b00 */
[----:B------:R-:W4:Y:S01]  /*0660*/  LDG.E.64 R16, desc[UR6][R16.64] ;  /* 0x0000000610107981 */ /* 0x000f22000c1e1b00 */
[----:B------:R-:W-:-:S03]  /*0670*/  IMAD.WIDE.U32 R28, R29, 0x8, R26 ;  /* 0x000000081d1c7825 */ /* 0x000fc600078e001a */
[----:B------:R-:W5:Y:S04]  /*0680*/  LDG.E.64 R26, desc[UR6][R24.64+0x18] ;  /* 0x00001806181a7981 */ /* 0x000f68000c1e1b00 */
[----:B------:R-:W5:Y:S01]  /*0690*/  LDG.E.64 R28, desc[UR6][R28.64] ;  /* 0x000000061c1c7981 */ /* 0x000f62000c1e1b00 */
[----:B------:R-:W-:Y:S01]  /*06a0*/  IADD3 R9, PT, PT, R9, 0x4, RZ ;  /* 0x0000000409097810 */ /* 0x000fe20007ffe0ff */
[----:B--2---:R-:W-:-:S08]  /*06b0*/  DFMA R12, R12, R22, R20 ;  /* 0x000000160c0c722b */ /* 0x004fd00000000014 */
[----:B---3--:R-:W-:-:S08]  /*06c0*/  DFMA R10, R10, R18, R12 ;  /* 0x000000120a0a722b */ /* 0x008fd0000000000c */
[----:B----4-:R-:W-:-:S08]  /*06d0*/  DFMA R10, R14, R16, R10 ;  /* 0x000000100e0a722b */ /* 0x010fd0000000000a */
[----:B-----5:R-:W-:-:S11]  /*06e0*/  DFMA R20, R26, R28, R10 ;  /* 0x0000001c1a14722b */ /* 0x020fd6000000000a */
.L_x_3:
[----:B------:R-:W-:Y:S05]  /*06f0*/  @!P1 BRA `(.L_x_0) ;  /* 0x00000000006c9947 */ /* 0x000fea0003800000 */
[----:B------:R-:W0:Y:S01]  /*0700*/  LDC.64 R18, c[0x0][0x388] ;  /* 0x0000e200ff127b82 */ /* 0x000e220000000a00 */
[----:B------:R-:W-:Y:S02]  /*0710*/  ISETP.NE.AND P0, PT, R5, 0x1, PT ;  /* 0x000000010500780c */ /* 0x000fe40003f05270 */
[----:B------:R-:W-:-:S04]  /*0720*/  LOP3.LUT R2, R0, 0x1, RZ, 0xc0, !PT ;  /* 0x0000000100027812 */ /* 0x000fc800078ec0ff */
[----:B------:R-:W-:Y:S01]  /*0730*/  ISETP.NE.U32.AND P1, PT, R2, 0x1, PT ;  /* 0x000000010200780c */ /* 0x000fe20003f25070 */
[----:B------:R-:W1:Y:S06]  /*0740*/  LDC.64 R10, c[0x0][0x380] ;  /* 0x0000e000ff0a7b82 */ /* 0x000e6c0000000a00 */
[----:B------:R-:W-:Y:S02]  /*0750*/  @P0 IMAD R5, R9, R0, R7 ;  /* 0x0000000009050224 */ /* 0x000fe400078e0207 */
[----:B------:R-:W2:Y:S01]  /*0760*/  LDC.64 R16, c[0x0][0x380] ;  /* 0x0000e000ff107b82 */ /* 0x000ea20000000a00 */
[----:B------:R-:W-:-:S07]  /*0770*/  @P0 IMAD.IADD R23, R4, 0x1, R9 ;  /* 0x0000000104170824 */ /* 0x000fce00078e0209 */
[----:B------:R-:W3:Y:S01]  /*0780*/  LDC.64 R14, c[0x0][0x388] ;  /* 0x0000e200ff0e7b82 */ /* 0x000ee20000000a00 */
[C---:B0-----:R-:W-:Y:S01]  /*0790*/  @P0 IMAD.WIDE.U32 R24, R5.reuse, 0x8, R18 ;  /* 0x0000000805180825 */ /* 0x041fe200078e0012 */
[----:B------:R-:W-:-:S03]  /*07a0*/  @P0 IADD3 R5, PT, PT, R5, R0, RZ ;  /* 0x0000000005050210 */ /* 0x000fc60007ffe0ff */
[----:B-1----:R-:W-:Y:S01]  /*07b0*/  @P0 IMAD.WIDE R22, R23, 0x8, R10 ;  /* 0x0000000817160825 */ /* 0x002fe200078e020a */
[----:B------:R-:W-:Y:S01]  /*07c0*/  @P0 IADD3 R9, PT, PT, R9, 0x2, RZ ;  /* 0x0000000209090810 */ /* 0x000fe20007ffe0ff */
[----:B------:R-:W4:Y:S02]  /*07d0*/  @P0 LDG.E.64 R10, desc[UR6][R24.64] ;  /* 0x00000006180a0981 */ /* 0x000f24000c1e1b00 */
[----:B------:R-:W-:Y:S02]  /*07e0*/  @P0 IMAD.WIDE.U32 R18, R5, 0x8, R18 ;  /* 0x0000000805120825 */ /* 0x000fe400078e0012 */
[----:B------:R-:W4:Y:S01]  /*07f0*/  @P0 LDG.E.64 R12, desc[UR6][R22.64] ;  /* 0x00000006160c0981 */ /* 0x000f22000c1e1b00 */
[----:B------:R-:W-:Y:S01]  /*0800*/  @!P1 IADD3 R27, PT, PT, R4, R9, RZ ;  /* 0x00000009041b9210 */ /* 0x000fe20007ffe0ff */
[----:B------:R-:W-:Y:S02]  /*0810*/  @!P1 IMAD R9, R9, R0, R7 ;  /* 0x0000000009099224 */ /* 0x000fe400078e0207 */
[----:B------:R-:W5:Y:S02]  /*0820*/  @P0 LDG.E.64 R4, desc[UR6][R22.64+0x8] ;  /* 0x0000080616040981 */ /* 0x000f64000c1e1b00 */
[----:B--2---:R-:W-:-:S02]  /*0830*/  @!P1 IMAD.WIDE R16, R27, 0x8, R16 ;  /* 0x000000081b109825 */ /* 0x004fc400078e0210 */
[----:B------:R-:W5:Y:S02]  /*0840*/  @P0 LDG.E.64 R18, desc[UR6][R18.64] ;  /* 0x0000000612120981 */ /* 0x000f64000c1e1b00 */
[----:B---3--:R-:W-:Y:S02]  /*0850*/  @!P1 IMAD.WIDE.U32 R14, R9, 0x8, R14 ;  /* 0x00000008090e9825 */ /* 0x008fe400078e000e */
[----:B------:R-:W2:Y:S04]  /*0860*/  @!P1 LDG.E.64 R16, desc[UR6][R16.64] ;  /* 0x0000000610109981 */ /* 0x000ea8000c1e1b00 */
[----:B------:R-:W2:Y:S01]  /*0870*/  @!P1 LDG.E.64 R14, desc[UR6][R14.64] ;  /* 0x000000060e0e9981 */ /* 0x000ea2000c1e1b00 */
[----:B----4-:R-:W-:-:S08]  /*0880*/  @P0 DFMA R10, R12, R10, R20 ;  /* 0x0000000a0c0a022b */ /* 0x010fd00000000014 */
[----:B-----5:R-:W-:-:S08]  /*0890*/  @P0 DFMA R20, R4, R18, R10 ;  /* 0x000000120414022b */ /* 0x020fd0000000000a */
[----:B--2---:R-:W-:-:S11]  /*08a0*/  @!P1 DFMA R20, R16, R14, R20 ;  /* 0x0000000e1014922b */ /* 0x004fd60000000014 */
.L_x_0:
[----:B------:R-:W0:Y:S01]  /*08b0*/  LDC.64 R4, c[0x0][0x390] ;  /* 0x0000e400ff047b82 */ /* 0x000e220000000a00 */
[----:B------:R-:W-:-:S04]  /*08c0*/  IMAD R3, R3, R0, R7 ;  /* 0x0000000003037224 */ /* 0x000fc800078e0207 */
[----:B0-----:R-:W-:-:S05]  /*08d0*/  IMAD.WIDE R2, R3, 0x8, R4 ;  /* 0x0000000803027825 */ /* 0x001fca00078e0204 */
[----:B------:R-:W-:Y:S01]  /*08e0*/  STG.E.64 desc[UR6][R2.64], R20 ;  /* 0x0000001402007986 */ /* 0x000fe2000c101b06 */
[----:B------:R-:W-:Y:S05]  /*08f0*/  EXIT ;  /* 0x000000000000794d */ /* 0x000fea0003800000 */
.L_x_4:
[----:B------:R-:W-:-:S00]  /*0900*/  BRA `(.L_x_4) ;  /* 0xfffffffc00fc7947 */ /* 0x000fc0000383ffff */
[----:B------:R-:W-:-:S00]  /*0910*/  NOP ;  /* 0x0000000000007918 */ /* 0x000fc00000000000 */
        /* <DEDUP_REMOVED lines=14> */
.L_x_9:


//--------------------- .text._Z9smultiplyPiS_S_  --------------------------
	.section	.text._Z9smultiplyPiS_S_,"ax",@progbits
	.align	128
        .global         _Z9smultiplyPiS_S_
        .type           _Z9smultiplyPiS_S_,@function
        .size           _Z9smultiplyPiS_S_,(.L_x_10 - _Z9smultiplyPiS_S_)
        .other          _Z9smultiplyPiS_S_,@"STO_CUDA_ENTRY STV_DEFAULT"
_Z9smultiplyPiS_S_:
.text._Z9smultiplyPiS_S_:
[----:B------:R-:W-:Y:S01]  /*0000*/  LDC R1, c[0x0][0x37c] ;  /* 0x0000df00ff017b82 */ /* 0x000fe20000000800 */
[----:B------:R-:W0:Y:S01]  /*0010*/  LDCU.128 UR8, c[0x0][0x380] ;  /* 0x00007000ff0877ac */ /* 0x000e220008000c00 */
[----:B------:R-:W-:Y:S01]  /*0020*/  HFMA2 R0, -RZ, RZ, 0, 0 ;  /* 0x00000000ff007431 */ /* 0x000fe200000001ff */
[----:B------:R-:W1:Y:S01]  /*0030*/  LDCU.64 UR12, c[0x0][0x358] ;  /* 0x00006b00ff0c77ac */ /* 0x000e620008000a00 */
[----:B0-----:R-:W-:Y:S02]  /*0040*/  UIADD3 UR6, UP0, UPT, UR8, 0x10, URZ ;  /* 0x0000001008067890 */ /* 0x001fe4000ff1e0ff */
[----:B------:R-:W-:Y:S02]  /*0050*/  UIADD3 UR4, UP1, UPT, UR10, 0x800, URZ ;  /* 0x000008000a047890 */ /* 0x000fe4000ff3e0ff */
[----:B------:R-:W-:Y:S02]  /*0060*/  UIADD3.X UR7, UPT, UPT, URZ, UR9, URZ, UP0, !UPT ;  /* 0x00000009ff077290 */ /* 0x000fe400087fe4ff */
[----:B-1----:R-:W-:-:S12]  /*0070*/  UIADD3.X UR5, UPT, UPT, URZ, UR11, URZ, UP1, !UPT ;  /* 0x0000000bff057290 */ /* 0x002fd80008ffe4ff */
.L_x_7:
[----:B------:R-:W-:Y:S02]  /*0080*/  MOV R2, UR6 ;  /* 0x0000000600027c02 */ /* 0x000fe40008000f00 */
[----:B------:R-:W-:Y:S02]  /*0090*/  MOV R3, UR7 ;  /* 0x0000000700037c02 */ /* 0x000fe40008000f00 */
[----:B------:R-:W-:Y:S02]  /*00a0*/  MOV R10, R0 ;  /* 0x00000000000a7202 */ /* 0x000fe40000000f00 */
[----:B------:R-:W-:Y:S01]  /*00b0*/  MOV R11, RZ ;  /* 0x000000ff000b7202 */ /* 0x000fe20000000f00 */
[C---:B------:R-:W-:Y:S01]  /*00c0*/  IMAD.WIDE.U32 R2, R0.reuse, 0x200, R2 ;  /* 0x0000020000027825 */ /* 0x040fe200078e0002 */
[----:B------:R-:W-:-:S04]  /*00d0*/  IADD3 R0, PT, PT, R0, 0x1, RZ ;  /* 0x0000000100007810 */ /* 0x000fc80007ffe0ff */
[----:B--2---:R-:W-:-:S13]  /*00e0*/  ISETP.NE.AND P0, PT, R0, 0x80, PT ;  /* 0x000000800000780c */ /* 0x004fda0003f05270 */
.L_x_6:
[----:B--2---:R-:W0:Y:S01]  /*00f0*/  LDC.64 R4, c[0x0][0x390] ;  /* 0x0000e400ff047b82 */ /* 0x004e220000000a00 */
[----:B------:R-:W-:Y:S02]  /*0100*/  LEA R9, R10, R11, 0x7 ;  /* 0x0000000b0a097211 */ /* 0x000fe400078e38ff */
[----:B------:R-:W-:Y:S02]  /*0110*/  MOV R6, UR4 ;  /* 0x0000000400067c02 */ /* 0x000fe40008000f00 */
[----:B------:R-:W-:-:S03]  /*0120*/  MOV R7, UR5 ;  /* 0x0000000500077c02 */ /* 0x000fc60008000f00 */
[----:B------:R-:W-:-:S05]  /*0130*/  IMAD.WIDE.U32 R6, R11, 0x4, R6 ;  /* 0x000000040b067825 */ /* 0x000fca00078e0006 */
[----:B------:R-:W2:Y:S01]  /*0140*/  LDG.E R12, desc[UR12][R6.64+-0x800] ;  /* 0xfff8000c060c7981 */ /* 0x000ea2000c1e1900 */
[----:B0-----:R-:W-:-:S03]  /*0150*/  IMAD.WIDE.U32 R4, R9, 0x4, R4 ;  /* 0x0000000409047825 */ /* 0x001fc600078e0004 */
[----:B------:R-:W2:Y:S04]  /*0160*/  LDG.E R9, desc[UR12][R2.64+-0x10] ;  /* 0xfffff00c02097981 */ /* 0x000ea8000c1e1900 */
[----:B------:R-:W2:Y:S02]  /*0170*/  LDG.E R8, desc[UR12][R4.64] ;  /* 0x0000000c04087981 */ /* 0x000ea4000c1e1900 */
[----:B--2---:R-:W-:-:S05]  /*0180*/  IMAD R9, R9, R12, R8 ;  /* 0x0000000c09097224 */ /* 0x004fca00078e0208 */
[----:B------:R0:W-:Y:S04]  /*0190*/  STG.E desc[UR12][R4.64], R9 ;  /* 0x0000000904007986 */ /* 0x0001e8000c10190c */
        /* <DEDUP_REMOVED lines=8> */
[----:B------:R-:W0:Y:S04]  /*0220*/  LDG.E R8, desc[UR12][R2.64+-0x4] ;  /* 0xfffffc0c02087981 */ /* 0x000e28000c1e1900 */
[----:B------:R-:W0:Y:S02]  /*0230*/  LDG.E R12, desc[UR12][R6.64+-0x200] ;  /* 0xfffe000c060c7981 */ /* 0x000e24000c1e1900 */
[----:B0-----:R-:W-:-:S05]  /*0240*/  IMAD R9, R8, R12, R15 ;  /* 0x0000000c08097224 */ /* 0x001fca00078e020f */
[----:B------:R0:W-:Y:S04]  /*0250*/  STG.E desc[UR12][R4.64], R9 ;  /* 0x0000000904007986 */ /* 0x0001e8000c10190c */
[----:B------:R-:W1:Y:S04]  /*0260*/  LDG.E R8, desc[UR12][R2.64] ;  /* 0x0000000c02087981 */ /* 0x000e68000c1e1900 */
[----:B------:R-:W1:Y:S02]  /*0270*/  LDG.E R12, desc[UR12][R6.64] ;  /* 0x0000000c060c7981 */ /* 0x000e64000c1e1900 */
[----:B-1----:R-:W-:-:S05]  /*0280*/  IMAD R13, R8, R12, R9 ;  /* 0x0000000c080d7224 */ /* 0x002fca00078e0209 */
        /* <DEDUP_REMOVED lines=10> */
[----:B------:R-:W1:Y:S01]  /*0330*/  LDG.E R12, desc[UR12][R6.64+0x600] ;  /* 0x0006000c060c7981 */ /* 0x000e62000c1e1900 */
[----:B------:R-:W-:Y:S02]  /*0340*/  IADD3 R11, PT, PT, R11, 0x1, RZ ;  /* 0x000000010b0b7810 */ /* 0x000fe40007ffe0ff */
[----:B------:R-:W-:-:S02]  /*0350*/  IADD3 R14, P3, PT, R6, 0x1000, RZ ;  /* 0x00001000060e7810 */ /* 0x000fc40007f7e0ff */
[----:B------:R-:W-:Y:S02]  /*0360*/  ISETP.NE.AND P1, PT, R11, 0x80, PT ;  /* 0x000000800b00780c */ /* 0x000fe40003f25270 */
[----:B------:R-:W-:Y:S01]  /*0370*/  IADD3.X R17, PT, PT, RZ, R7, RZ, P3, !PT ;  /* 0x00000007ff117210 */ /* 0x000fe20001ffe4ff */
[----:B------:R-:W-:Y:S01]  /*0380*/  UMOV UR8, 0x8 ;  /* 0x0000000800087882 */ /* 0x000fe20000000000 */
[----:B-1----:R-:W-:-:S05]  /*0390*/  IMAD R13, R8, R12, R9 ;  /* 0x0000000c080d7224 */ /* 0x002fca00078e0209 */
[----:B------:R0:W-:Y:S01]  /*03a0*/  STG.E desc[UR12][R4.64], R13 ;  /* 0x0000000d04007986 */ /* 0x0001e2000c10190c */
[----:B------:R-:W-:-:S04]  /*03b0*/  IADD3 R12, P2, PT, R2, 0x20, RZ ;  /* 0x00000020020c7810 */ /* 0x000fc80007f5e0ff */
[----:B--2---:R-:W-:-:S09]  /*03c0*/  IADD3.X R15, PT, PT, RZ, R3, RZ, P2, !PT ;  /* 0x00000003ff0f7210 */ /* 0x004fd200017fe4ff */
.L_x_5:
[----:B------:R-:W-:Y:S02]  /*03d0*/  MOV R8, R14 ;  /* 0x0000000e00087202 */ /* 0x000fe40000000f00 */
[----:B0-----:R-:W-:Y:S02]  /*03e0*/  MOV R9, R17 ;  /* 0x0000001100097202 */ /* 0x001fe40000000f00 */
[----:B------:R-:W-:Y:S02]  /*03f0*/  MOV R6, R12 ;  /* 0x0000000c00067202 */ /* 0x000fe40000000f00 */
[----:B------:R-:W-:Y:S01]  /*0400*/  MOV R7, R15 ;  /* 0x0000000f00077202 */ /* 0x000fe20000000f00 */
[----:B--2---:R-:W2:Y:S04]  /*0410*/  LDG.E R14, desc[UR12][R8.64+-0x800] ;  /* 0xfff8000c080e7981 */ /* 0x004ea8000c1e1900 */
        /* <DEDUP_REMOVED lines=119> */
[----:B------:R-:W3:Y:S04]  /*0b90*/  LDG.E R12, desc[UR12][R6.64+0x68] ;  /* 0x0000680c060c7981 */ /* 0x000ee8000c1e1900 */
[----:B------:R-:W3:Y:S02]  /*0ba0*/  LDG.E R14, desc[UR12][R8.64+0x3400] ;  /* 0x0034000c080e7981 */ /* 0x000ee4000c1e1900 */
[----:B---3--:R-:W-:-:S05]  /*0bb0*/  IMAD R19, R12, R14, R17 ;  /* 0x0000000e0c137224 */ /* 0x008fca00078e0211 */
[----:B------:R-:W-:Y:S04]  /*0bc0*/  STG.E desc[UR12][R4.64], R19 ;  /* 0x0000001304007986 */ /* 0x000fe8000c10190c */
[----:B------:R-:W3:Y:S04]  /*0bd0*/  LDG.E R12, desc[UR12][R6.64+0x6c] ;  /* 0x00006c0c060c7981 */ /* 0x000ee8000c1e1900 */
[----:B0-----:R-:W3:Y:S02]  /*0be0*/  LDG.E R13, desc[UR12][R8.64+0x3600] ;  /* 0x0036000c080d7981 */ /* 0x001ee4000c1e1900 */
[----:B---3--:R-:W-:-:S05]  /*0bf0*/  IMAD R21, R12, R13, R19 ;  /* 0x0000000d0c157224 */ /* 0x008fca00078e0213 */
[----:B------:R-:W-:Y:S04]  /*0c00*/  STG.E desc[UR12][R4.64], R21 ;  /* 0x0000001504007986 */ /* 0x000fe8000c10190c */
[----:B------:R-:W3:Y:S04]  /*0c10*/  LDG.E R12, desc[UR12][R6.64+0x70] ;  /* 0x0000700c060c7981 */ /* 0x000ee8000c1e1900 */
[----:B------:R-:W3:Y:S02]  /*0c20*/  LDG.E R13, desc[UR12][R8.64+0x3800] ;  /* 0x0038000c080d7981 */ /* 0x000ee4000c1e1900 */
[----:B---3--:R-:W-:-:S05]  /*0c30*/  IMAD R13, R12, R13, R21 ;  /* 0x0000000d0c0d7224 */ /* 0x008fca00078e0215 */
        /* <DEDUP_REMOVED lines=16> */
[----:B------:R-:W-:Y:S04]  /*0d40*/  STG.E desc[UR12][R4.64], R15 ;  /* 0x0000000f04007986 */ /* 0x000fe8000c10190c */
        /* <DEDUP_REMOVED lines=8> */
[----:B------:R-:W3:Y:S04]  /*0dd0*/  LDG.E R12, desc[UR12][R6.64+0x8c] ;  /* 0x00008c0c060c7981 */ /* 0x000ee8000c1e1900 */
[----:B0-----:R-:W3:Y:S01]  /*0de0*/  LDG.E R13, desc[UR12][R8.64+0x4600] ;  /* 0x0046000c080d7981 */ /* 0x001ee2000c1e1900 */
[----:B------:R-:W-:-:S04]  /*0df0*/  UIADD3 UR8, UPT, UPT, UR8, 0x28, URZ ;  /* 0x0000002808087890 */ /* 0x000fc8000fffe0ff */
[----:B------:R-:W-:Y:S01]  /*0e00*/  UISETP.NE.AND UP0, UPT, UR8, 0x80, UPT ;  /* 0x000000800800788c */ /* 0x000fe2000bf05270 */
[----:B------:R-:W-:-:S04]  /*0e10*/  IADD3 R14, P3, PT, R8, 0x5000, RZ ;  /* 0x00005000080e7810 */ /* 0x000fc80007f7e0ff */
[----:B-1----:R-:W-:Y:S01]  /*0e20*/  IADD3.X R17, PT, PT, RZ, R9, RZ, P3, !PT ;  /* 0x00000009ff117210 */ /* 0x002fe20001ffe4ff */
[----:B---3--:R-:W-:-:S05]  /*0e30*/  IMAD R13, R12, R13, R19 ;  /* 0x0000000d0c0d7224 */ /* 0x008fca00078e0213 */
[----:B------:R2:W-:Y:S01]  /*0e40*/  STG.E desc[UR12][R4.64], R13 ;  /* 0x0000000d04007986 */ /* 0x0005e2000c10190c */
[----:B------:R-:W-:-:S04]  /*0e50*/  IADD3 R12, P2, PT, R6, 0xa0, RZ ;  /* 0x000000a0060c7810 */ /* 0x000fc80007f5e0ff */
[----:B------:R-:W-:Y:S01]  /*0e60*/  IADD3.X R15, PT, PT, RZ, R7, RZ, P2, !PT ;  /* 0x00000007ff0f7210 */ /* 0x000fe200017fe4ff */
[----:B------:R-:W-:Y:S08]  /*0e70*/  BRA.U UP0, `(.L_x_5) ;  /* 0xfffffff500547547 */ /* 0x000ff0000b83ffff */
[----:B------:R-:W-:Y:S05]  /*0e80*/  @P1 BRA `(.L_x_6) ;  /* 0xfffffff000981947 */ /* 0x000fea000383ffff */
[----:B------:R-:W-:Y:S05]  /*0e90*/  @P0 BRA `(.L_x_7) ;  /* 0xfffffff000780947 */ /* 0x000fea000383ffff */
[----:B------:R-:W-:Y:S05]  /*0ea0*/  EXIT ;  /* 0x000000000000794d */ /* 0x000fea0003800000 */
.L_x_8:
        /* <DEDUP_REMOVED lines=13> */
.L_x_10:


//--------------------- .nv.shared.reserved.0     --------------------------
	.section	.nv.shared.reserved.0,"aw",@nobits
	.weak		__nv_reservedSMEM_offset_0_alias
	.size		__nv_reservedSMEM_offset_0_alias, 0, 64
	.other		__nv_reservedSMEM_offset_0_alias,@"STO_CUDA_RESERVED_SHARED STV_DEFAULT"
__nv_reservedSMEM_offset_0_alias:
	.zero		0
	.zero		64


//--------------------- .nv.constant0._Z9pmultiplyPdS_S_i --------------------------
	.section	.nv.constant0._Z9pmultiplyPdS_S_i,"a",@progbits
	.sectionflags	@""
	.align	4
.nv.constant0._Z9pmultiplyPdS_S_i:
	.zero		924


//--------------------- .nv.constant0._Z9smultiplyPiS_S_ --------------------------
	.section	.nv.constant0._Z9smultiplyPiS_S_,"a",@progbits
	.sectionflags	@""
	.align	4
.nv.constant0._Z9smultiplyPiS_S_:
	.zero		920


//--------------------- SYMBOLS --------------------------

	.type		.nv.reservedSmem.offset0,@object
	.size		.nv.reservedSmem.offset0,0x4
